	.headerflags	@"EF_CUDA_TEXMODE_UNIFIED EF_CUDA_64BIT_ADDRESS EF_CUDA_ACCELERATORS EF_CUDA_SM90 EF_CUDA_VIRTUAL_SM(EF_CUDA_SM90)"
	.elftype	@"ET_EXEC"


//--------------------- .nv.info                  --------------------------
	.section	.nv.info,"",@"SHT_CUDA_INFO"
	.align	4


	//----- nvinfo : EIATTR_REGCOUNT
	.align		4
        /*0000*/ 	.byte	0x04, 0x2f
        /*0002*/ 	.short	(.L_1 - .L_0)
	.align		4
.L_0:
        /*0004*/ 	.word	index@(triton_poi_fused_max_pool2d_with_indices_76)
        /*0008*/ 	.word	0x00000012


	//----- nvinfo : EIATTR_MIN_STACK_SIZE
	.align		4
.L_1:
        /*000c*/ 	.byte	0x04, 0x12
        /*000e*/ 	.short	(.L_3 - .L_2)
	.align		4
.L_2:
        /*0010*/ 	.word	index@(triton_poi_fused_max_pool2d_with_indices_76)
        /*0014*/ 	.word	0x00000000


	//----- nvinfo : EIATTR_FRAME_SIZE
	.align		4
.L_3:
        /*0018*/ 	.byte	0x04, 0x11
        /*001a*/ 	.short	(.L_5 - .L_4)
	.align		4
.L_4:
        /*001c*/ 	.word	index@(triton_poi_fused_max_pool2d_with_indices_76)
        /*0020*/ 	.word	0x00000000


	//----- nvinfo : EIATTR_MIN_STACK_SIZE
	.align		4
.L_5:
        /*0024*/ 	.byte	0x04, 0x12
        /*0026*/ 	.short	(.L_7 - .L_6)
	.align		4
.L_6:
        /*0028*/ 	.word	index@(triton_poi_fused_max_pool2d_with_indices_76)
        /*002c*/ 	.word	0x00000000
.L_7:


//--------------------- .nv.info.triton_poi_fused_max_pool2d_with_indices_76 --------------------------
	.section	.nv.info.triton_poi_fused_max_pool2d_with_indices_76,"",@"SHT_CUDA_INFO"
	.sectionflags	@""
	.align	4


	//----- nvinfo : EIATTR_CUDA_API_VERSION
	.align		4
        /*0000*/ 	.byte	0x04, 0x37
        /*0002*/ 	.short	(.L_9 - .L_8)
.L_8:
        /*0004*/ 	.word	0x0000007c


	//----- nvinfo : EIATTR_KPARAM_INFO
	.align		4
.L_9:
        /*0008*/ 	.byte	0x04, 0x17
        /*000a*/ 	.short	(.L_11 - .L_10)
.L_10:
        /*000c*/ 	.word	0x00000000
        /*0010*/ 	.short	0x0003
        /*0012*/ 	.short	0x0018
        /*0014*/ 	.byte	0x00, 0xf0, 0x11, 0x00


	//----- nvinfo : EIATTR_KPARAM_INFO
	.align		4
.L_11:
        /*0018*/ 	.byte	0x04, 0x17
        /*001a*/ 	.short	(.L_13 - .L_12)
.L_12:
        /*001c*/ 	.word	0x00000000
        /*0020*/ 	.short	0x0002
        /*0022*/ 	.short	0x0010
        /*0024*/ 	.byte	0x00, 0xf4, 0x21, 0x00


	//----- nvinfo : EIATTR_KPARAM_INFO
	.align		4
.L_13:
        /*0028*/ 	.byte	0x04, 0x17
        /*002a*/ 	.short	(.L_15 - .L_14)
.L_14:
        /*002c*/ 	.word	0x00000000
        /*0030*/ 	.short	0x0001
        /*0032*/ 	.short	0x0008
        /*0034*/ 	.byte	0x00, 0xf4, 0x21, 0x00


	//----- nvinfo : EIATTR_KPARAM_INFO
	.align		4
.L_15:
        /*0038*/ 	.byte	0x04, 0x17
        /*003a*/ 	.short	(.L_17 - .L_16)
.L_16:
        /*003c*/ 	.word	0x00000000
        /*0040*/ 	.short	0x0000
        /*0042*/ 	.short	0x0000
        /*0044*/ 	.byte	0x00, 0xf4, 0x21, 0x00


	//----- nvinfo : EIATTR_SPARSE_MMA_MASK
	.align		4
.L_17:
        /*0048*/ 	.byte	0x03, 0x50
        /*004a*/ 	.short	0x0000


	//----- nvinfo : EIATTR_MAXREG_COUNT
	.align		4
        /*004c*/ 	.byte	0x03, 0x1b
        /*004e*/ 	.short	0x00ff


	//----- nvinfo : EIATTR_EXIT_INSTR_OFFSETS
	.align		4
        /*0050*/ 	.byte	0x04, 0x1c
        /*0052*/ 	.short	(.L_19 - .L_18)


	//   ....[0]....
.L_18:
        /*0054*/ 	.word	0x00000290


	//----- nvinfo : EIATTR_REQNTID
	.align		4
.L_19:
        /*0058*/ 	.byte	0x04, 0x10
        /*005a*/ 	.short	(.L_21 - .L_20)
.L_20:
        /*005c*/ 	.word	0x00000080
        /*0060*/ 	.word	0x00000001
        /*0064*/ 	.word	0x00000001


	//----- nvinfo : EIATTR_CBANK_PARAM_SIZE
	.align		4
.L_21:
        /*0068*/ 	.byte	0x03, 0x19
        /*006a*/ 	.short	0x001c


	//----- nvinfo : EIATTR_PARAM_CBANK
	.align		4
        /*006c*/ 	.byte	0x04, 0x0a
        /*006e*/ 	.short	(.L_23 - .L_22)
	.align		4
.L_22:
        /*0070*/ 	.word	index@(.nv.constant0.triton_poi_fused_max_pool2d_with_indices_76)
        /*0074*/ 	.short	0x0210
        /*0076*/ 	.short	0x001c


	//----- nvinfo : EIATTR_SW_WAR
	.align		4
.L_23:
        /*0078*/ 	.byte	0x04, 0x36
        /*007a*/ 	.short	(.L_25 - .L_24)
.L_24:
        /*007c*/ 	.word	0x00000008
.L_25:


//--------------------- .nv.callgraph             --------------------------
	.section	.nv.callgraph,"",@"SHT_CUDA_CALLGRAPH"
	.align	4
	.sectionentsize	8
	.align		4
        /*0000*/ 	.word	0x00000000
	.align		4
        /*0004*/ 	.word	0xffffffff
	.align		4
        /*0008*/ 	.word	0x00000000
	.align		4
        /*000c*/ 	.word	0xfffffffe
	.align		4
        /*0010*/ 	.word	0x00000000
	.align		4
        /*0014*/ 	.word	0xfffffffd
	.align		4
        /*0018*/ 	.word	0x00000000
	.align		4
        /*001c*/ 	.word	0xfffffffc


//--------------------- .text.triton_poi_fused_max_pool2d_with_indices_76 --------------------------
	.section	.text.triton_poi_fused_max_pool2d_with_indices_76,"ax",@progbits
	.align	128
        .global         triton_poi_fused_max_pool2d_with_indices_76
        .type           triton_poi_fused_max_pool2d_with_indices_76,@function
        .size           triton_poi_fused_max_pool2d_with_indices_76,(.L_x_1 - triton_poi_fused_max_pool2d_with_indices_76)
        .other          triton_poi_fused_max_pool2d_with_indices_76,@"STO_CUDA_ENTRY STV_DEFAULT"
triton_poi_fused_max_pool2d_with_indices_76:
.text.triton_poi_fused_max_pool2d_with_indices_76:
[----:B------:R-:W-:Y:S01]  /*0000*/  LDC R1, c[0x0][0x28] ;  /* 0x00000a00ff017b82 */ /* 0x000fe20000000800 */
[----:B------:R-:W1:Y:S07]  /*0010*/  S2R R0, SR_TID.X ;  /* 0x0000000000007919 */ /* 0x000e6e0000002100 */
[----:B------:R-:W2:Y:S01]  /*0020*/  LDC.64 R2, c[0x0][0x210] ;  /* 0x00008400ff027b82 */ /* 0x000ea20000000a00 */
[----:B------:R-:W-:Y:S01]  /*0030*/  ULDC.64 UR4, c[0x0][0x208] ;  /* 0x0000820000047ab9 */ /* 0x000fe20000000a00 */
[----:B------:R-:W-:Y:S01]  /*0040*/  ULDC.64 UR6, c[0x0][0x220] ;  /* 0x0000880000067ab9 */ /* 0x000fe20000000a00 */
[----:B------:R-:W3:Y:S01]  /*0050*/  S2R R11, SR_CTAID.X ;  /* 0x00000000000b7919 */ /* 0x000ee20000002500 */
[----:B-1----:R-:W-:-:S05]  /*0060*/  LOP3.LUT R0, R0, 0x7f, RZ, 0xc0, !PT ;  /* 0x0000007f00007812 */ /* 0x002fca00078ec0ff */
[----:B---3--:R-:W-:-:S05]  /*0070*/  IMAD R11, R11, 0x80, R0 ;  /* 0x000000800b0b7824 */ /* 0x008fca00078e0200 */
[----:B------:R-:W-:-:S04]  /*0080*/  LEA.HI R0, R11, R11, RZ, 0x1 ;  /* 0x0000000b0b007211 */ /* 0x000fc800078f08ff */
[C---:B------:R-:W-:Y:S01]  /*0090*/  LOP3.LUT R4, R0.reuse, 0x7ffffffe, RZ, 0xc0, !PT ;  /* 0x7ffffffe00047812 */ /* 0x040fe200078ec0ff */
[----:B------:R-:W-:-:S04]  /*00a0*/  IMAD.SHL.U32 R0, R0, 0x4, RZ ;  /* 0x0000000400007824 */ /* 0x000fc800078e00ff */
[----:B------:R-:W-:Y:S01]  /*00b0*/  IMAD.IADD R4, R11, 0x1, -R4 ;  /* 0x000000010b047824 */ /* 0x000fe200078e0a04 */
[----:B------:R-:W-:-:S05]  /*00c0*/  LOP3.LUT R5, R0, 0xfffffff8, RZ, 0xc0, !PT ;  /* 0xfffffff800057812 */ /* 0x000fca00078ec0ff */
[----:B------:R-:W-:-:S04]  /*00d0*/  IMAD R9, R4, 0x2, R5 ;  /* 0x0000000204097824 */ /* 0x000fc800078e0205 */
[----:B--2---:R-:W-:-:S04]  /*00e0*/  IMAD.WIDE R4, R9, 0x4, R2 ;  /* 0x0000000409047825 */ /* 0x004fc800078e0202 */
[----:B------:R-:W-:Y:S01]  /*00f0*/  VIADD R7, R9, 0x4 ;  /* 0x0000000409077836 */ /* 0x000fe20000000000 */
[----:B------:R-:W2:Y:S04]  /*0100*/  LDG.E.EL R0, desc[UR4][R4.64] ;  /* 0x0000000404007981 */ /* 0x000ea8000c2e1900 */
[----:B------:R-:W2:Y:S01]  /*0110*/  LDG.E.EL R13, desc[UR4][R4.64+0x4] ;  /* 0x00000404040d7981 */ /* 0x000ea2000c2e1900 */
[----:B------:R-:W-:-:S04]  /*0120*/  IMAD.WIDE R6, R7, 0x4, R2 ;  /* 0x0000000407067825 */ /* 0x000fc800078e0202 */
[----:B------:R-:W-:Y:S01]  /*0130*/  VIADD R9, R9, 0x5 ;  /* 0x0000000509097836 */ /* 0x000fe20000000000 */
[----:B------:R-:W3:Y:S03]  /*0140*/  LDG.E.EL R10, desc[UR4][R6.64] ;  /* 0x00000004060a7981 */ /* 0x000ee6000c2e1900 */
[----:B------:R-:W-:Y:S02]  /*0150*/  IMAD.WIDE R2, R9, 0x4, R2 ;  /* 0x0000000409027825 */ /* 0x000fe400078e0202 */
[----:B------:R-:W1:Y:S03]  /*0160*/  LDC.64 R8, c[0x0][0x218] ;  /* 0x00008600ff087b82 */ /* 0x000e660000000a00 */
[----:B------:R1:W4:Y:S02]  /*0170*/  LDG.E.EL R15, desc[UR4][R2.64] ;  /* 0x00000004020f7981 */ /* 0x000324000c2e1900 */
[----:B-1----:R-:W-:Y:S01]  /*0180*/  IMAD.WIDE R2, R11, 0x4, R8 ;  /* 0x000000040b027825 */ /* 0x002fe200078e0208 */
[----:B--2---:R-:W-:-:S02]  /*0190*/  FSETP.GT.AND P0, PT, R13, R0, PT ;  /* 0x000000000d00720b */ /* 0x004fc40003f04000 */
[----:B------:R-:W-:Y:S02]  /*01a0*/  FSETP.NAN.AND P2, PT, R13, R13, PT ;  /* 0x0000000d0d00720b */ /* 0x000fe40003f48000 */
[----:B---3--:R-:W-:-:S09]  /*01b0*/  FSETP.NAN.AND P1, PT, R10, R10, PT ;  /* 0x0000000a0a00720b */ /* 0x008fd20003f28000 */
[----:B------:R-:W-:Y:S02]  /*01c0*/  @!P0 FSEL R13, R13, R0, P2 ;  /* 0x000000000d0d8208 */ /* 0x000fe40001000000 */
[----:B----4-:R-:W-:Y:S02]  /*01d0*/  FSETP.NAN.AND P3, PT, R15, R15, PT ;  /* 0x0000000f0f00720b */ /* 0x010fe40003f68000 */
[----:B------:R-:W-:Y:S02]  /*01e0*/  FSETP.GEU.AND P2, PT, R13, R10, PT ;  /* 0x0000000a0d00720b */ /* 0x000fe40003f4e000 */
[----:B------:R-:W-:Y:S02]  /*01f0*/  SEL R0, RZ, 0x1, !P0 ;  /* 0x00000001ff007807 */ /* 0x000fe40004000000 */
[----:B------:R-:W-:Y:S02]  /*0200*/  @!P1 FSEL R10, R10, R13, !P2 ;  /* 0x0000000d0a0a9208 */ /* 0x000fe40005000000 */
[----:B------:R-:W-:-:S02]  /*0210*/  IADD3 R4, P1, R11, UR6, RZ ;  /* 0x000000060b047c10 */ /* 0x000fc4000ff3e0ff */
[----:B------:R-:W-:Y:S02]  /*0220*/  FSETP.GEU.AND P0, PT, R10, R15, PT ;  /* 0x0000000f0a00720b */ /* 0x000fe40003f0e000 */
[----:B------:R-:W-:Y:S02]  /*0230*/  SEL R0, R0, 0x2, P2 ;  /* 0x0000000200007807 */ /* 0x000fe40001000000 */
[----:B------:R-:W-:Y:S02]  /*0240*/  @!P3 SEL R15, R15, R10, !P0 ;  /* 0x0000000a0f0fb207 */ /* 0x000fe40004000000 */
[----:B------:R-:W-:Y:S02]  /*0250*/  LEA.HI.X.SX32 R5, R11, UR7, 0x1, P1 ;  /* 0x000000070b057c11 */ /* 0x000fe400088f0eff */
[----:B------:R-:W-:Y:S01]  /*0260*/  SEL R7, R0, 0x3, P0 ;  /* 0x0000000300077807 */ /* 0x000fe20000000000 */
[----:B------:R-:W-:Y:S04]  /*0270*/  STG.E desc[UR4][R2.64], R15 ;  /* 0x0000000f02007986 */ /* 0x000fe8000c101904 */
[----:B------:R-:W-:Y:S01]  /*0280*/  STG.E.U8 desc[UR4][R4.64], R7 ;  /* 0x0000000704007986 */ /* 0x000fe2000c101104 */
[----:B------:R-:W-:Y:S05]  /*0290*/  EXIT ;  /* 0x000000000000794d */ /* 0x000fea0003800000 */
.L_x_0:
[----:B------:R-:W-:-:S00]  /*02a0*/  BRA `(.L_x_0) ;  /* 0xfffffffc00fc7947 */ /* 0x000fc0000383ffff */
[----:B------:R-:W-:-:S00]  /*02b0*/  NOP ;  /* 0x0000000000007918 */ /* 0x000fc00000000000 */
        /* <DEDUP_REMOVED lines=12> */
.L_x_1:


//--------------------- .nv.constant0.triton_poi_fused_max_pool2d_with_indices_76 --------------------------
	.section	.nv.constant0.triton_poi_fused_max_pool2d_with_indices_76,"a",@progbits
	.sectionflags	@""
	.align	4
.nv.constant0.triton_poi_fused_max_pool2d_with_indices_76:
	.zero		556
